//
// Generated by NVIDIA NVVM Compiler
//
// Compiler Build ID: CL-36424714
// Cuda compilation tools, release 13.0, V13.0.88
// Based on NVVM 20.0.0
//

.version 9.0
.target sm_100
.address_size 64

	// .globl	_Z19thresholdFilterCUDAPhS_iih

.visible .entry _Z19thresholdFilterCUDAPhS_iih(
	.param .u64 .ptr .align 1 _Z19thresholdFilterCUDAPhS_iih_param_0,
	.param .u64 .ptr .align 1 _Z19thresholdFilterCUDAPhS_iih_param_1,
	.param .u32 _Z19thresholdFilterCUDAPhS_iih_param_2,
	.param .u32 _Z19thresholdFilterCUDAPhS_iih_param_3,
	.param .u8 _Z19thresholdFilterCUDAPhS_iih_param_4
)
{
	.reg .pred 	%p<5>;
	.reg .b16 	%rs<4>;
	.reg .b32 	%r<14>;
	.reg .b64 	%rd<8>;

	ld.param.u64 	%rd1, [_Z19thresholdFilterCUDAPhS_iih_param_0];
	ld.param.u64 	%rd2, [_Z19thresholdFilterCUDAPhS_iih_param_1];
	ld.param.u32 	%r3, [_Z19thresholdFilterCUDAPhS_iih_param_2];
	ld.param.u32 	%r4, [_Z19thresholdFilterCUDAPhS_iih_param_3];
	ld.param.u8 	%rs1, [_Z19thresholdFilterCUDAPhS_iih_param_4];
	mov.u32 	%r6, %ntid.x;
	mov.u32 	%r7, %ctaid.x;
	mov.u32 	%r8, %tid.x;
	mad.lo.s32 	%r1, %r6, %r7, %r8;
	mov.u32 	%r9, %ntid.y;
	mov.u32 	%r10, %ctaid.y;
	mov.u32 	%r11, %tid.y;
	mad.lo.s32 	%r12, %r9, %r10, %r11;
	setp.ge.s32 	%p1, %r1, %r3;
	setp.ge.s32 	%p2, %r12, %r4;
	or.pred  	%p3, %p1, %p2;
	@%p3 bra 	$L__BB0_2;
	cvta.to.global.u64 	%rd3, %rd1;
	cvta.to.global.u64 	%rd4, %rd2;
	mad.lo.s32 	%r13, %r3, %r12, %r1;
	cvt.s64.s32 	%rd5, %r13;
	add.s64 	%rd6, %rd3, %rd5;
	ld.global.u8 	%rs2, [%rd6];
	setp.gt.u16 	%p4, %rs2, %rs1;
	selp.s16 	%rs3, -1, 0, %p4;
	add.s64 	%rd7, %rd4, %rd5;
	st.global.u8 	[%rd7], %rs3;
$L__BB0_2:
	ret;

}


// ===== COMPILED SASS (sm_100) =====

	.target	sm_100

	.elftype	@"ET_EXEC"


//--------------------- .note.nv.tkinfo           --------------------------
	.section	.note.nv.tkinfo,"",@"SHT_NOTE"
	.sectionflags	@"SHF_NOTE_NV_TKINFO"
	.tkinfo
        /*0018*/ 	.word	0x00000002
        /*0030*/ 	.string	""
        /*0030*/ 	.string	"ptxas"
        /*0030*/ 	.string	"Cuda compilation tools, release 13.0, V13.0.88"
        /*0030*/ 	.string	"Build cuda_13.0.r13.0/compiler.36424714_0"
        /*0030*/ 	.string	"-arch sm_100 -m 64 "



//--------------------- .note.nv.cuinfo           --------------------------
	.section	.note.nv.cuinfo,"",@"SHT_NOTE"
	.sectionflags	@"SHF_NOTE_NV_CUINFO"
        /*0018*/ 	.short	0x0002
        /*001a*/ 	.short	0x0064
        /*001c*/ 	.short	0x0082
	.zero		2


//--------------------- .nv.info                  --------------------------
	.section	.nv.info,"",@"SHT_CUDA_INFO"
	.align	4


	//----- nvinfo : EIATTR_REGCOUNT
	.align		4
        /*0000*/ 	.byte	0x04, 0x2f
        /*0002*/ 	.short	(.L_1 - .L_0)
	.align		4
.L_0:
        /*0004*/ 	.word	index@(_Z19thresholdFilterCUDAPhS_iih)
        /*0008*/ 	.word	0x0000000a


	//----- nvinfo : EIATTR_FRAME_SIZE
	.align		4
.L_1:
        /*000c*/ 	.byte	0x04, 0x11
        /*000e*/ 	.short	(.L_3 - .L_2)
	.align		4
.L_2:
        /*0010*/ 	.word	index@(_Z19thresholdFilterCUDAPhS_iih)
        /*0014*/ 	.word	0x00000000


	//----- nvinfo : EIATTR_MIN_STACK_SIZE
	.align		4
.L_3:
        /*0018*/ 	.byte	0x04, 0x12
        /*001a*/ 	.short	(.L_5 - .L_4)
	.align		4
.L_4:
        /*001c*/ 	.word	index@(_Z19thresholdFilterCUDAPhS_iih)
        /*0020*/ 	.word	0x00000000
.L_5:


//--------------------- .nv.compat                --------------------------
	.section	.nv.compat,"",@"SHT_CUDA_COMPAT_INFO"
	.align	4
        /*0000*/ 	.byte	0x02, 0x09, 0x00, 0x00, 0x02, 0x02, 0x01, 0x00, 0x02, 0x05, 0x05, 0x00, 0x03, 0x07, 0x01, 0x01
        /*0010*/ 	.byte	0x02, 0x03, 0x00, 0x00, 0x02, 0x06, 0x01, 0x00, 0x04, 0x0b, 0x08, 0x00, 0x09, 0x00, 0x00, 0x00
        /*0020*/ 	.byte	0x00, 0x00, 0x00, 0x00


//--------------------- .nv.info._Z19thresholdFilterCUDAPhS_iih --------------------------
	.section	.nv.info._Z19thresholdFilterCUDAPhS_iih,"",@"SHT_CUDA_INFO"
	.sectionflags	@""
	.align	4


	//----- nvinfo : EIATTR_CUDA_API_VERSION
	.align		4
        /*0000*/ 	.byte	0x04, 0x37
        /*0002*/ 	.short	(.L_7 - .L_6)
.L_6:
        /*0004*/ 	.word	0x00000082


	//----- nvinfo : EIATTR_KPARAM_INFO
	.align		4
.L_7:
        /*0008*/ 	.byte	0x04, 0x17
        /*000a*/ 	.short	(.L_9 - .L_8)
.L_8:
        /*000c*/ 	.word	0x00000000
        /*0010*/ 	.short	0x0004
        /*0012*/ 	.short	0x0018
        /*0014*/ 	.byte	0x00, 0xf0, 0x05, 0x00


	//----- nvinfo : EIATTR_KPARAM_INFO
	.align		4
.L_9:
        /*0018*/ 	.byte	0x04, 0x17
        /*001a*/ 	.short	(.L_11 - .L_10)
.L_10:
        /*001c*/ 	.word	0x00000000
        /*0020*/ 	.short	0x0003
        /*0022*/ 	.short	0x0014
        /*0024*/ 	.byte	0x00, 0xf0, 0x11, 0x00


	//----- nvinfo : EIATTR_KPARAM_INFO
	.align		4
.L_11:
        /*0028*/ 	.byte	0x04, 0x17
        /*002a*/ 	.short	(.L_13 - .L_12)
.L_12:
        /*002c*/ 	.word	0x00000000
        /*0030*/ 	.short	0x0002
        /*0032*/ 	.short	0x0010
        /*0034*/ 	.byte	0x00, 0xf0, 0x11, 0x00


	//----- nvinfo : EIATTR_KPARAM_INFO
	.align		4
.L_13:
        /*0038*/ 	.byte	0x04, 0x17
        /*003a*/ 	.short	(.L_15 - .L_14)
.L_14:
        /*003c*/ 	.word	0x00000000
        /*0040*/ 	.short	0x0001
        /*0042*/ 	.short	0x0008
        /*0044*/ 	.byte	0x00, 0xf5, 0x21, 0x00


	//----- nvinfo : EIATTR_KPARAM_INFO
	.align		4
.L_15:
        /*0048*/ 	.byte	0x04, 0x17
        /*004a*/ 	.short	(.L_17 - .L_16)
.L_16:
        /*004c*/ 	.word	0x00000000
        /*0050*/ 	.short	0x0000
        /*0052*/ 	.short	0x0000
        /*0054*/ 	.byte	0x00, 0xf5, 0x21, 0x00


	//----- nvinfo : EIATTR_SPARSE_MMA_MASK
	.align		4
.L_17:
        /*0058*/ 	.byte	0x03, 0x50
        /*005a*/ 	.short	0x0000


	//----- nvinfo : EIATTR_MAXREG_COUNT
	.align		4
        /*005c*/ 	.byte	0x03, 0x1b
        /*005e*/ 	.short	0x00ff


	//----- nvinfo : EIATTR_MERCURY_ISA_VERSION
	.align		4
        /*0060*/ 	.byte	0x03, 0x5f
        /*0062*/ 	.short	0x0101


	//----- nvinfo : EIATTR_VRC_CTA_INIT_COUNT
	.align		4
        /*0064*/ 	.byte	0x02, 0x4a
	.zero		1
	.zero		1


	//----- nvinfo : EIATTR_EXIT_INSTR_OFFSETS
	.align		4
        /*0068*/ 	.byte	0x04, 0x1c
        /*006a*/ 	.short	(.L_19 - .L_18)


	//   ....[0]....
.L_18:
        /*006c*/ 	.word	0x000000c0


	//   ....[1]....
        /*0070*/ 	.word	0x000001a0


	//----- nvinfo : EIATTR_CBANK_PARAM_SIZE
	.align		4
.L_19:
        /*0074*/ 	.byte	0x03, 0x19
        /*0076*/ 	.short	0x0019


	//----- nvinfo : EIATTR_PARAM_CBANK
	.align		4
        /*0078*/ 	.byte	0x04, 0x0a
        /*007a*/ 	.short	(.L_21 - .L_20)
	.align		4
.L_20:
        /*007c*/ 	.word	index@(.nv.constant0._Z19thresholdFilterCUDAPhS_iih)
        /*0080*/ 	.short	0x0380
        /*0082*/ 	.short	0x0019


	//----- nvinfo : EIATTR_SW_WAR
	.align		4
.L_21:
        /*0084*/ 	.byte	0x04, 0x36
        /*0086*/ 	.short	(.L_23 - .L_22)
.L_22:
        /*0088*/ 	.word	0x00000008
.L_23:


//--------------------- .nv.callgraph             --------------------------
	.section	.nv.callgraph,"",@"SHT_CUDA_CALLGRAPH"
	.align	4
	.sectionentsize	8
	.align		4
        /*0000*/ 	.word	0x00000000
	.align		4
        /*0004*/ 	.word	0xffffffff
	.align		4
        /*0008*/ 	.word	0x00000000
	.align		4
        /*000c*/ 	.word	0xfffffffe
	.align		4
        /*0010*/ 	.word	0x00000000
	.align		4
        /*0014*/ 	.word	0xfffffffd
	.align		4
        /*0018*/ 	.word	0x00000000
	.align		4
        /*001c*/ 	.word	0xfffffffc


//--------------------- .text._Z19thresholdFilterCUDAPhS_iih --------------------------
	.section	.text._Z19thresholdFilterCUDAPhS_iih,"ax",@progbits
	.align	128
        .global         _Z19thresholdFilterCUDAPhS_iih
        .type           _Z19thresholdFilterCUDAPhS_iih,@function
        .size           _Z19thresholdFilterCUDAPhS_iih,(.L_x_1 - _Z19thresholdFilterCUDAPhS_iih)
        .other          _Z19thresholdFilterCUDAPhS_iih,@"STO_CUDA_ENTRY STV_DEFAULT"
_Z19thresholdFilterCUDAPhS_iih:
.text._Z19thresholdFilterCUDAPhS_iih:
[----:B------:R-:W-:Y:S01]  /*0000*/  LDC R1, c[0x0][0x37c] ;  /* 0x0000df00ff017b82 */ /* 0x000fe20000000800 */
[----:B------:R-:W0:Y:S01]  /*0010*/  S2R R3, SR_CTAID.Y ;  /* 0x0000000000037919 */ /* 0x000e220000002600 */
[----:B------:R-:W1:Y:S01]  /*0020*/  LDCU UR4, c[0x0][0x360] ;  /* 0x00006c00ff0477ac */ /* 0x000e620008000800 */
[----:B------:R-:W0:Y:S01]  /*0030*/  S2R R2, SR_TID.Y ;  /* 0x0000000000027919 */ /* 0x000e220000002200 */
[----:B------:R-:W0:Y:S01]  /*0040*/  LDCU UR5, c[0x0][0x364] ;  /* 0x00006c80ff0577ac */ /* 0x000e220008000800 */
[----:B------:R-:W1:Y:S01]  /*0050*/  S2R R0, SR_CTAID.X ;  /* 0x0000000000007919 */ /* 0x000e620000002500 */
[----:B------:R-:W2:Y:S01]  /*0060*/  LDCU.64 UR8, c[0x0][0x390] ;  /* 0x00007200ff0877ac */ /* 0x000ea20008000a00 */
[----:B------:R-:W1:Y:S01]  /*0070*/  S2R R5, SR_TID.X ;  /* 0x0000000000057919 */ /* 0x000e620000002100 */
[----:B0-----:R-:W-:-:S05]  /*0080*/  IMAD R3, R3, UR5, R2 ;  /* 0x0000000503037c24 */ /* 0x001fca000f8e0202 */
[----:B--2---:R-:W-:Y:S01]  /*0090*/  ISETP.GE.AND P0, PT, R3, UR9, PT ;  /* 0x0000000903007c0c */ /* 0x004fe2000bf06270 */
[----:B-1----:R-:W-:-:S05]  /*00a0*/  IMAD R0, R0, UR4, R5 ;  /* 0x0000000400007c24 */ /* 0x002fca000f8e0205 */
[----:B------:R-:W-:-:S13]  /*00b0*/  ISETP.GE.OR P0, PT, R0, UR8, P0 ;  /* 0x0000000800007c0c */ /* 0x000fda0008706670 */
[----:B------:R-:W-:Y:S05]  /*00c0*/  @P0 EXIT ;  /* 0x000000000000094d */ /* 0x000fea0003800000 */
[----:B------:R-:W0:Y:S01]  /*00d0*/  LDCU.128 UR12, c[0x0][0x380] ;  /* 0x00007000ff0c77ac */ /* 0x000e220008000c00 */
[----:B------:R-:W-:Y:S01]  /*00e0*/  IMAD R0, R3, UR8, R0 ;  /* 0x0000000803007c24 */ /* 0x000fe2000f8e0200 */
[----:B------:R-:W1:Y:S04]  /*00f0*/  LDCU.64 UR4, c[0x0][0x358] ;  /* 0x00006b00ff0477ac */ /* 0x000e680008000a00 */
[----:B------:R-:W-:Y:S01]  /*0100*/  SHF.R.S32.HI R5, RZ, 0x1f, R0 ;  /* 0x0000001fff057819 */ /* 0x000fe20000011400 */
[----:B------:R-:W2:Y:S01]  /*0110*/  LDCU.U8 UR6, c[0x0][0x398] ;  /* 0x00007300ff0677ac */ /* 0x000ea20008000000 */
[----:B0-----:R-:W-:-:S04]  /*0120*/  IADD3 R2, P0, PT, R0, UR12, RZ ;  /* 0x0000000c00027c10 */ /* 0x001fc8000ff1e0ff */
[----:B------:R-:W-:-:S05]  /*0130*/  IADD3.X R3, PT, PT, R5, UR13, RZ, P0, !PT ;  /* 0x0000000d05037c10 */ /* 0x000fca00087fe4ff */
[----:B-1----:R-:W2:Y:S01]  /*0140*/  LDG.E.U8 R2, desc[UR4][R2.64] ;  /* 0x0000000402027981 */ /* 0x002ea2000c1e1100 */
[----:B------:R-:W-:-:S04]  /*0150*/  IADD3 R4, P1, PT, R0, UR14, RZ ;  /* 0x0000000e00047c10 */ /* 0x000fc8000ff3e0ff */
[----:B------:R-:W-:Y:S02]  /*0160*/  IADD3.X R5, PT, PT, R5, UR15, RZ, P1, !PT ;  /* 0x0000000f05057c10 */ /* 0x000fe40008ffe4ff */
[----:B--2---:R-:W-:-:S04]  /*0170*/  ISETP.GT.U32.AND P0, PT, R2, UR6, PT ;  /* 0x0000000602007c0c */ /* 0x004fc8000bf04070 */
[----:B------:R-:W-:-:S05]  /*0180*/  SEL R7, RZ, 0xffffffff, !P0 ;  /* 0xffffffffff077807 */ /* 0x000fca0004000000 */
[----:B------:R-:W-:Y:S01]  /*0190*/  STG.E.U8 desc[UR4][R4.64], R7 ;  /* 0x0000000704007986 */ /* 0x000fe2000c101104 */
[----:B------:R-:W-:Y:S05]  /*01a0*/  EXIT ;  /* 0x000000000000794d */ /* 0x000fea0003800000 */
.L_x_0:
[----:B------:R-:W-:-:S00]  /*01b0*/  BRA `(.L_x_0) ;  /* 0xfffffffc00fc7947 */ /* 0x000fc0000383ffff */
[----:B------:R-:W-:-:S00]  /*01c0*/  NOP ;  /* 0x0000000000007918 */ /* 0x000fc00000000000 */
        /* <DEDUP_REMOVED lines=11> */
.L_x_1:


//--------------------- .nv.shared.reserved.0     --------------------------
	.section	.nv.shared.reserved.0,"aw",@nobits
	.weak		__nv_reservedSMEM_offset_0_alias
	.size		__nv_reservedSMEM_offset_0_alias, 0, 64
	.other		__nv_reservedSMEM_offset_0_alias,@"STO_CUDA_RESERVED_SHARED STV_DEFAULT"
__nv_reservedSMEM_offset_0_alias:
	.zero		0
	.zero		64


//--------------------- .nv.constant0._Z19thresholdFilterCUDAPhS_iih --------------------------
	.section	.nv.constant0._Z19thresholdFilterCUDAPhS_iih,"a",@progbits
	.sectionflags	@""
	.align	4
.nv.constant0._Z19thresholdFilterCUDAPhS_iih:
	.zero		921


//--------------------- SYMBOLS --------------------------

	.type		.nv.reservedSmem.offset0,@object
	.size		.nv.reservedSmem.offset0,0x4
